//
// Generated by NVIDIA NVVM Compiler
//
// Compiler Build ID: CL-36424714
// Cuda compilation tools, release 13.0, V13.0.88
// Based on NVVM 20.0.0
//

.version 9.0
.target sm_100
.address_size 64

	// .globl	_Z12vectorSquarePKfPfi

.visible .entry _Z12vectorSquarePKfPfi(
	.param .u64 .ptr .align 1 _Z12vectorSquarePKfPfi_param_0,
	.param .u64 .ptr .align 1 _Z12vectorSquarePKfPfi_param_1,
	.param .u32 _Z12vectorSquarePKfPfi_param_2
)
{
	.reg .pred 	%p<2>;
	.reg .b32 	%r<6>;
	.reg .b32 	%f<3>;
	.reg .b64 	%rd<8>;

	ld.param.u64 	%rd1, [_Z12vectorSquarePKfPfi_param_0];
	ld.param.u64 	%rd2, [_Z12vectorSquarePKfPfi_param_1];
	ld.param.u32 	%r2, [_Z12vectorSquarePKfPfi_param_2];
	mov.u32 	%r3, %ntid.x;
	mov.u32 	%r4, %ctaid.x;
	mov.u32 	%r5, %tid.x;
	mad.lo.s32 	%r1, %r3, %r4, %r5;
	setp.ge.s32 	%p1, %r1, %r2;
	@%p1 bra 	$L__BB0_2;
	cvta.to.global.u64 	%rd3, %rd1;
	cvta.to.global.u64 	%rd4, %rd2;
	mul.wide.s32 	%rd5, %r1, 4;
	add.s64 	%rd6, %rd3, %rd5;
	ld.global.f32 	%f1, [%rd6];
	mul.f32 	%f2, %f1, %f1;
	add.s64 	%rd7, %rd4, %rd5;
	st.global.f32 	[%rd7], %f2;
$L__BB0_2:
	ret;

}


// ===== COMPILED SASS (sm_100) =====

	.target	sm_100

	.elftype	@"ET_EXEC"


//--------------------- .note.nv.tkinfo           --------------------------
	.section	.note.nv.tkinfo,"",@"SHT_NOTE"
	.sectionflags	@"SHF_NOTE_NV_TKINFO"
	.tkinfo
        /*0018*/ 	.word	0x00000002
        /*0030*/ 	.string	""
        /*0030*/ 	.string	"ptxas"
        /*0030*/ 	.string	"Cuda compilation tools, release 13.0, V13.0.88"
        /*0030*/ 	.string	"Build cuda_13.0.r13.0/compiler.36424714_0"
        /*0030*/ 	.string	"-arch sm_100 -m 64 "



//--------------------- .note.nv.cuinfo           --------------------------
	.section	.note.nv.cuinfo,"",@"SHT_NOTE"
	.sectionflags	@"SHF_NOTE_NV_CUINFO"
        /*0018*/ 	.short	0x0002
        /*001a*/ 	.short	0x0064
        /*001c*/ 	.short	0x0082
	.zero		2


//--------------------- .nv.info                  --------------------------
	.section	.nv.info,"",@"SHT_CUDA_INFO"
	.align	4


	//----- nvinfo : EIATTR_REGCOUNT
	.align		4
        /*0000*/ 	.byte	0x04, 0x2f
        /*0002*/ 	.short	(.L_1 - .L_0)
	.align		4
.L_0:
        /*0004*/ 	.word	index@(_Z12vectorSquarePKfPfi)
        /*0008*/ 	.word	0x0000000a


	//----- nvinfo : EIATTR_FRAME_SIZE
	.align		4
.L_1:
        /*000c*/ 	.byte	0x04, 0x11
        /*000e*/ 	.short	(.L_3 - .L_2)
	.align		4
.L_2:
        /*0010*/ 	.word	index@(_Z12vectorSquarePKfPfi)
        /*0014*/ 	.word	0x00000000


	//----- nvinfo : EIATTR_MIN_STACK_SIZE
	.align		4
.L_3:
        /*0018*/ 	.byte	0x04, 0x12
        /*001a*/ 	.short	(.L_5 - .L_4)
	.align		4
.L_4:
        /*001c*/ 	.word	index@(_Z12vectorSquarePKfPfi)
        /*0020*/ 	.word	0x00000000
.L_5:


//--------------------- .nv.compat                --------------------------
	.section	.nv.compat,"",@"SHT_CUDA_COMPAT_INFO"
	.align	4
        /*0000*/ 	.byte	0x02, 0x09, 0x00, 0x00, 0x02, 0x02, 0x01, 0x00, 0x02, 0x05, 0x05, 0x00, 0x03, 0x07, 0x01, 0x01
        /*0010*/ 	.byte	0x02, 0x03, 0x00, 0x00, 0x02, 0x06, 0x01, 0x00, 0x04, 0x0b, 0x08, 0x00, 0x09, 0x00, 0x00, 0x00
        /*0020*/ 	.byte	0x00, 0x00, 0x00, 0x00


//--------------------- .nv.info._Z12vectorSquarePKfPfi --------------------------
	.section	.nv.info._Z12vectorSquarePKfPfi,"",@"SHT_CUDA_INFO"
	.sectionflags	@""
	.align	4


	//----- nvinfo : EIATTR_CUDA_API_VERSION
	.align		4
        /*0000*/ 	.byte	0x04, 0x37
        /*0002*/ 	.short	(.L_7 - .L_6)
.L_6:
        /*0004*/ 	.word	0x00000082


	//----- nvinfo : EIATTR_KPARAM_INFO
	.align		4
.L_7:
        /*0008*/ 	.byte	0x04, 0x17
        /*000a*/ 	.short	(.L_9 - .L_8)
.L_8:
        /*000c*/ 	.word	0x00000000
        /*0010*/ 	.short	0x0002
        /*0012*/ 	.short	0x0010
        /*0014*/ 	.byte	0x00, 0xf0, 0x11, 0x00


	//----- nvinfo : EIATTR_KPARAM_INFO
	.align		4
.L_9:
        /*0018*/ 	.byte	0x04, 0x17
        /*001a*/ 	.short	(.L_11 - .L_10)
.L_10:
        /*001c*/ 	.word	0x00000000
        /*0020*/ 	.short	0x0001
        /*0022*/ 	.short	0x0008
        /*0024*/ 	.byte	0x00, 0xf5, 0x21, 0x00


	//----- nvinfo : EIATTR_KPARAM_INFO
	.align		4
.L_11:
        /*0028*/ 	.byte	0x04, 0x17
        /*002a*/ 	.short	(.L_13 - .L_12)
.L_12:
        /*002c*/ 	.word	0x00000000
        /*0030*/ 	.short	0x0000
        /*0032*/ 	.short	0x0000
        /*0034*/ 	.byte	0x00, 0xf5, 0x21, 0x00


	//----- nvinfo : EIATTR_SPARSE_MMA_MASK
	.align		4
.L_13:
        /*0038*/ 	.byte	0x03, 0x50
        /*003a*/ 	.short	0x0000


	//----- nvinfo : EIATTR_MAXREG_COUNT
	.align		4
        /*003c*/ 	.byte	0x03, 0x1b
        /*003e*/ 	.short	0x00ff


	//----- nvinfo : EIATTR_MERCURY_ISA_VERSION
	.align		4
        /*0040*/ 	.byte	0x03, 0x5f
        /*0042*/ 	.short	0x0101


	//----- nvinfo : EIATTR_VRC_CTA_INIT_COUNT
	.align		4
        /*0044*/ 	.byte	0x02, 0x4a
	.zero		1
	.zero		1


	//----- nvinfo : EIATTR_EXIT_INSTR_OFFSETS
	.align		4
        /*0048*/ 	.byte	0x04, 0x1c
        /*004a*/ 	.short	(.L_15 - .L_14)


	//   ....[0]....
.L_14:
        /*004c*/ 	.word	0x00000070


	//   ....[1]....
        /*0050*/ 	.word	0x00000100


	//----- nvinfo : EIATTR_CBANK_PARAM_SIZE
	.align		4
.L_15:
        /*0054*/ 	.byte	0x03, 0x19
        /*0056*/ 	.short	0x0014


	//----- nvinfo : EIATTR_PARAM_CBANK
	.align		4
        /*0058*/ 	.byte	0x04, 0x0a
        /*005a*/ 	.short	(.L_17 - .L_16)
	.align		4
.L_16:
        /*005c*/ 	.word	index@(.nv.constant0._Z12vectorSquarePKfPfi)
        /*0060*/ 	.short	0x0380
        /*0062*/ 	.short	0x0014


	//----- nvinfo : EIATTR_SW_WAR
	.align		4
.L_17:
        /*0064*/ 	.byte	0x04, 0x36
        /*0066*/ 	.short	(.L_19 - .L_18)
.L_18:
        /*0068*/ 	.word	0x00000008
.L_19:


//--------------------- .nv.callgraph             --------------------------
	.section	.nv.callgraph,"",@"SHT_CUDA_CALLGRAPH"
	.align	4
	.sectionentsize	8
	.align		4
        /*0000*/ 	.word	0x00000000
	.align		4
        /*0004*/ 	.word	0xffffffff
	.align		4
        /*0008*/ 	.word	0x00000000
	.align		4
        /*000c*/ 	.word	0xfffffffe
	.align		4
        /*0010*/ 	.word	0x00000000
	.align		4
        /*0014*/ 	.word	0xfffffffd
	.align		4
        /*0018*/ 	.word	0x00000000
	.align		4
        /*001c*/ 	.word	0xfffffffc


//--------------------- .text._Z12vectorSquarePKfPfi --------------------------
	.section	.text._Z12vectorSquarePKfPfi,"ax",@progbits
	.align	128
        .global         _Z12vectorSquarePKfPfi
        .type           _Z12vectorSquarePKfPfi,@function
        .size           _Z12vectorSquarePKfPfi,(.L_x_1 - _Z12vectorSquarePKfPfi)
        .other          _Z12vectorSquarePKfPfi,@"STO_CUDA_ENTRY STV_DEFAULT"
_Z12vectorSquarePKfPfi:
.text._Z12vectorSquarePKfPfi:
[----:B------:R-:W-:Y:S01]  /*0000*/  LDC R1, c[0x0][0x37c] ;  /* 0x0000df00ff017b82 */ /* 0x000fe20000000800 */
[----:B------:R-:W0:Y:S01]  /*0010*/  S2R R7, SR_CTAID.X ;  /* 0x0000000000077919 */ /* 0x000e220000002500 */
[----:B------:R-:W0:Y:S01]  /*0020*/  LDCU UR4, c[0x0][0x360] ;  /* 0x00006c00ff0477ac */ /* 0x000e220008000800 */
[----:B------:R-:W0:Y:S01]  /*0030*/  S2R R0, SR_TID.X ;  /* 0x0000000000007919 */ /* 0x000e220000002100 */
[----:B------:R-:W1:Y:S01]  /*0040*/  LDCU UR5, c[0x0][0x390] ;  /* 0x00007200ff0577ac */ /* 0x000e620008000800 */
[----:B0-----:R-:W-:-:S05]  /*0050*/  IMAD R7, R7, UR4, R0 ;  /* 0x0000000407077c24 */ /* 0x001fca000f8e0200 */
[----:B-1----:R-:W-:-:S13]  /*0060*/  ISETP.GE.AND P0, PT, R7, UR5, PT ;  /* 0x0000000507007c0c */ /* 0x002fda000bf06270 */
[----:B------:R-:W-:Y:S05]  /*0070*/  @P0 EXIT ;  /* 0x000000000000094d */ /* 0x000fea0003800000 */
[----:B------:R-:W0:Y:S01]  /*0080*/  LDC.64 R2, c[0x0][0x380] ;  /* 0x0000e000ff027b82 */ /* 0x000e220000000a00 */
[----:B------:R-:W1:Y:S07]  /*0090*/  LDCU.64 UR4, c[0x0][0x358] ;  /* 0x00006b00ff0477ac */ /* 0x000e6e0008000a00 */
[----:B------:R-:W2:Y:S01]  /*00a0*/  LDC.64 R4, c[0x0][0x388] ;  /* 0x0000e200ff047b82 */ /* 0x000ea20000000a00 */
[----:B0-----:R-:W-:-:S06]  /*00b0*/  IMAD.WIDE R2, R7, 0x4, R2 ;  /* 0x0000000407027825 */ /* 0x001fcc00078e0202 */
[----:B-1----:R-:W3:Y:S01]  /*00c0*/  LDG.E R2, desc[UR4][R2.64] ;  /* 0x0000000402027981 */ /* 0x002ee2000c1e1900 */
[----:B--2---:R-:W-:-:S04]  /*00d0*/  IMAD.WIDE R4, R7, 0x4, R4 ;  /* 0x0000000407047825 */ /* 0x004fc800078e0204 */
[----:B---3--:R-:W-:-:S05]  /*00e0*/  FMUL R7, R2, R2 ;  /* 0x0000000202077220 */ /* 0x008fca0000400000 */
[----:B------:R-:W-:Y:S01]  /*00f0*/  STG.E desc[UR4][R4.64], R7 ;  /* 0x0000000704007986 */ /* 0x000fe2000c101904 */
[----:B------:R-:W-:Y:S05]  /*0100*/  EXIT ;  /* 0x000000000000794d */ /* 0x000fea0003800000 */
.L_x_0:
[----:B------:R-:W-:-:S00]  /*0110*/  BRA `(.L_x_0) ;  /* 0xfffffffc00fc7947 */ /* 0x000fc0000383ffff */
[----:B------:R-:W-:-:S00]  /*0120*/  NOP ;  /* 0x0000000000007918 */ /* 0x000fc00000000000 */
        /* <DEDUP_REMOVED lines=13> */
.L_x_1:


//--------------------- .nv.shared.reserved.0     --------------------------
	.section	.nv.shared.reserved.0,"aw",@nobits
	.weak		__nv_reservedSMEM_offset_0_alias
	.size		__nv_reservedSMEM_offset_0_alias, 0, 64
	.other		__nv_reservedSMEM_offset_0_alias,@"STO_CUDA_RESERVED_SHARED STV_DEFAULT"
__nv_reservedSMEM_offset_0_alias:
	.zero		0
	.zero		64


//--------------------- .nv.constant0._Z12vectorSquarePKfPfi --------------------------
	.section	.nv.constant0._Z12vectorSquarePKfPfi,"a",@progbits
	.sectionflags	@""
	.align	4
.nv.constant0._Z12vectorSquarePKfPfi:
	.zero		916


//--------------------- SYMBOLS --------------------------

	.type		.nv.reservedSmem.offset0,@object
	.size		.nv.reservedSmem.offset0,0x4
